	.headerflags	@"EF_CUDA_TEXMODE_UNIFIED EF_CUDA_64BIT_ADDRESS EF_CUDA_ACCELERATORS EF_CUDA_SM90 EF_CUDA_VIRTUAL_SM(EF_CUDA_SM90)"
	.elftype	@"ET_EXEC"


//--------------------- .nv.info                  --------------------------
	.section	.nv.info,"",@"SHT_CUDA_INFO"
	.align	4


	//----- nvinfo : EIATTR_REGCOUNT
	.align		4
        /*0000*/ 	.byte	0x04, 0x2f
        /*0002*/ 	.short	(.L_1 - .L_0)
	.align		4
.L_0:
        /*0004*/ 	.word	index@(triton_poi_fused__to_copy_add_arange_clamp_mul_sub_35)
        /*0008*/ 	.word	0x0000000a


	//----- nvinfo : EIATTR_MIN_STACK_SIZE
	.align		4
.L_1:
        /*000c*/ 	.byte	0x04, 0x12
        /*000e*/ 	.short	(.L_3 - .L_2)
	.align		4
.L_2:
        /*0010*/ 	.word	index@(triton_poi_fused__to_copy_add_arange_clamp_mul_sub_35)
        /*0014*/ 	.word	0x00000000


	//----- nvinfo : EIATTR_FRAME_SIZE
	.align		4
.L_3:
        /*0018*/ 	.byte	0x04, 0x11
        /*001a*/ 	.short	(.L_5 - .L_4)
	.align		4
.L_4:
        /*001c*/ 	.word	index@(triton_poi_fused__to_copy_add_arange_clamp_mul_sub_35)
        /*0020*/ 	.word	0x00000000


	//----- nvinfo : EIATTR_MIN_STACK_SIZE
	.align		4
.L_5:
        /*0024*/ 	.byte	0x04, 0x12
        /*0026*/ 	.short	(.L_7 - .L_6)
	.align		4
.L_6:
        /*0028*/ 	.word	index@(triton_poi_fused__to_copy_add_arange_clamp_mul_sub_35)
        /*002c*/ 	.word	0x00000000
.L_7:


//--------------------- .nv.info.triton_poi_fused__to_copy_add_arange_clamp_mul_sub_35 --------------------------
	.section	.nv.info.triton_poi_fused__to_copy_add_arange_clamp_mul_sub_35,"",@"SHT_CUDA_INFO"
	.sectionflags	@""
	.align	4


	//----- nvinfo : EIATTR_CUDA_API_VERSION
	.align		4
        /*0000*/ 	.byte	0x04, 0x37
        /*0002*/ 	.short	(.L_9 - .L_8)
.L_8:
        /*0004*/ 	.word	0x0000007c


	//----- nvinfo : EIATTR_KPARAM_INFO
	.align		4
.L_9:
        /*0008*/ 	.byte	0x04, 0x17
        /*000a*/ 	.short	(.L_11 - .L_10)
.L_10:
        /*000c*/ 	.word	0x00000000
        /*0010*/ 	.short	0x0001
        /*0012*/ 	.short	0x0008
        /*0014*/ 	.byte	0x00, 0xf0, 0x11, 0x00


	//----- nvinfo : EIATTR_KPARAM_INFO
	.align		4
.L_11:
        /*0018*/ 	.byte	0x04, 0x17
        /*001a*/ 	.short	(.L_13 - .L_12)
.L_12:
        /*001c*/ 	.word	0x00000000
        /*0020*/ 	.short	0x0000
        /*0022*/ 	.short	0x0000
        /*0024*/ 	.byte	0x00, 0xf4, 0x21, 0x00


	//----- nvinfo : EIATTR_SPARSE_MMA_MASK
	.align		4
.L_13:
        /*0028*/ 	.byte	0x03, 0x50
        /*002a*/ 	.short	0x0000


	//----- nvinfo : EIATTR_MAXREG_COUNT
	.align		4
        /*002c*/ 	.byte	0x03, 0x1b
        /*002e*/ 	.short	0x00ff


	//----- nvinfo : EIATTR_EXIT_INSTR_OFFSETS
	.align		4
        /*0030*/ 	.byte	0x04, 0x1c
        /*0032*/ 	.short	(.L_15 - .L_14)


	//   ....[0]....
.L_14:
        /*0034*/ 	.word	0x00000110


	//   ....[1]....
        /*0038*/ 	.word	0x00000140


	//----- nvinfo : EIATTR_REQNTID
	.align		4
.L_15:
        /*003c*/ 	.byte	0x04, 0x10
        /*003e*/ 	.short	(.L_17 - .L_16)
.L_16:
        /*0040*/ 	.word	0x00000020
        /*0044*/ 	.word	0x00000001
        /*0048*/ 	.word	0x00000001


	//----- nvinfo : EIATTR_CBANK_PARAM_SIZE
	.align		4
.L_17:
        /*004c*/ 	.byte	0x03, 0x19
        /*004e*/ 	.short	0x000c


	//----- nvinfo : EIATTR_PARAM_CBANK
	.align		4
        /*0050*/ 	.byte	0x04, 0x0a
        /*0052*/ 	.short	(.L_19 - .L_18)
	.align		4
.L_18:
        /*0054*/ 	.word	index@(.nv.constant0.triton_poi_fused__to_copy_add_arange_clamp_mul_sub_35)
        /*0058*/ 	.short	0x0210
        /*005a*/ 	.short	0x000c


	//----- nvinfo : EIATTR_SW_WAR
	.align		4
.L_19:
        /*005c*/ 	.byte	0x04, 0x36
        /*005e*/ 	.short	(.L_21 - .L_20)
.L_20:
        /*0060*/ 	.word	0x00000008
.L_21:


//--------------------- .nv.callgraph             --------------------------
	.section	.nv.callgraph,"",@"SHT_CUDA_CALLGRAPH"
	.align	4
	.sectionentsize	8
	.align		4
        /*0000*/ 	.word	0x00000000
	.align		4
        /*0004*/ 	.word	0xffffffff
	.align		4
        /*0008*/ 	.word	0x00000000
	.align		4
        /*000c*/ 	.word	0xfffffffe
	.align		4
        /*0010*/ 	.word	0x00000000
	.align		4
        /*0014*/ 	.word	0xfffffffd
	.align		4
        /*0018*/ 	.word	0x00000000
	.align		4
        /*001c*/ 	.word	0xfffffffc


//--------------------- .text.triton_poi_fused__to_copy_add_arange_clamp_mul_sub_35 --------------------------
	.section	.text.triton_poi_fused__to_copy_add_arange_clamp_mul_sub_35,"ax",@progbits
	.align	128
        .global         triton_poi_fused__to_copy_add_arange_clamp_mul_sub_35
        .type           triton_poi_fused__to_copy_add_arange_clamp_mul_sub_35,@function
        .size           triton_poi_fused__to_copy_add_arange_clamp_mul_sub_35,(.L_x_1 - triton_poi_fused__to_copy_add_arange_clamp_mul_sub_35)
        .other          triton_poi_fused__to_copy_add_arange_clamp_mul_sub_35,@"STO_CUDA_ENTRY STV_DEFAULT"
triton_poi_fused__to_copy_add_arange_clamp_mul_sub_35:
.text.triton_poi_fused__to_copy_add_arange_clamp_mul_sub_35:
[----:B------:R-:W0:Y:S02]  /*0000*/  LDC R1, c[0x0][0x28] ;  /* 0x00000a00ff017b82 */ /* 0x000e240000000800 */
[----:B------:R-:W1:Y:S01]  /*0010*/  S2R R6, SR_TID.X ;  /* 0x0000000000067919 */ /* 0x000e620000002100 */
[----:B------:R-:W-:Y:S01]  /*0020*/  IMAD.MOV.U32 R3, RZ, RZ, 0x3f000000 ;  /* 0x3f000000ff037424 */ /* 0x000fe200078e00ff */
[----:B------:R-:W2:Y:S01]  /*0030*/  S2R R5, SR_CTAID.X ;  /* 0x0000000000057919 */ /* 0x000ea20000002500 */
[C---:B-1----:R-:W-:Y:S02]  /*0040*/  LOP3.LUT R0, R6.reuse, 0xf, RZ, 0xc0, !PT ;  /* 0x0000000f06007812 */ /* 0x042fe400078ec0ff */
[----:B------:R-:W-:-:S03]  /*0050*/  LOP3.LUT P0, RZ, R6, 0x10, RZ, 0xc0, !PT ;  /* 0x0000001006ff7812 */ /* 0x000fc6000780c0ff */
[----:B--2---:R-:W-:-:S05]  /*0060*/  IMAD R5, R5, 0x10, R0 ;  /* 0x0000001005057824 */ /* 0x004fca00078e0200 */
[----:B------:R-:W-:Y:S02]  /*0070*/  I2FP.F32.S32 R0, R5 ;  /* 0x0000000500007245 */ /* 0x000fe40000201400 */
[----:B------:R-:W-:-:S03]  /*0080*/  ISETP.LT.AND P0, PT, R5, 0x10, !P0 ;  /* 0x000000100500780c */ /* 0x000fc60004701270 */
[----:B------:R-:W-:-:S04]  /*0090*/  FADD R0, R0, 0.5 ;  /* 0x3f00000000007421 */ /* 0x000fc80000000000 */
[----:B------:R-:W-:Y:S02]  /*00a0*/  FFMA R0, R0, R3, -0.5 ;  /* 0xbf00000000007423 */ /* 0x000fe40000000003 */
[----:B------:R-:W1:Y:S03]  /*00b0*/  LDC.64 R2, c[0x0][0x210] ;  /* 0x00008400ff027b82 */ /* 0x000e660000000a00 */
[----:B------:R-:W-:-:S04]  /*00c0*/  FMNMX R0, RZ, R0, !PT ;  /* 0x00000000ff007209 */ /* 0x000fc80007800000 */
[----:B------:R-:W2:Y:S02]  /*00d0*/  F2I.TRUNC.NTZ R4, R0 ;  /* 0x0000000000047305 */ /* 0x000ea4000020f100 */
[----:B--2---:R-:W-:Y:S01]  /*00e0*/  I2FP.F32.S32 R7, R4 ;  /* 0x0000000400077245 */ /* 0x004fe20000201400 */
[----:B-1----:R-:W-:-:S04]  /*00f0*/  IMAD.WIDE R2, R5, 0x4, R2 ;  /* 0x0000000405027825 */ /* 0x002fc800078e0202 */
[----:B------:R-:W-:Y:S01]  /*0100*/  FADD.SAT R7, R0, -R7 ;  /* 0x8000000700077221 */ /* 0x000fe20000002000 */
[----:B------:R-:W-:Y:S06]  /*0110*/  @!P0 EXIT ;  /* 0x000000000000894d */ /* 0x000fec0003800000 */
[----:B------:R-:W-:Y:S02]  /*0120*/  ULDC.64 UR4, c[0x0][0x208] ;  /* 0x0000820000047ab9 */ /* 0x000fe40000000a00 */
[----:B------:R-:W-:Y:S01]  /*0130*/  STG.E desc[UR4][R2.64], R7 ;  /* 0x0000000702007986 */ /* 0x000fe2000c101904 */
[----:B------:R-:W-:Y:S05]  /*0140*/  EXIT ;  /* 0x000000000000794d */ /* 0x000fea0003800000 */
.L_x_0:
[----:B------:R-:W-:-:S00]  /*0150*/  BRA `(.L_x_0) ;  /* 0xfffffffc00fc7947 */ /* 0x000fc0000383ffff */
[----:B------:R-:W-:-:S00]  /*0160*/  NOP ;  /* 0x0000000000007918 */ /* 0x000fc00000000000 */
        /* <DEDUP_REMOVED lines=9> */
.L_x_1:


//--------------------- .nv.constant0.triton_poi_fused__to_copy_add_arange_clamp_mul_sub_35 --------------------------
	.section	.nv.constant0.triton_poi_fused__to_copy_add_arange_clamp_mul_sub_35,"a",@progbits
	.sectionflags	@""
	.align	4
.nv.constant0.triton_poi_fused__to_copy_add_arange_clamp_mul_sub_35:
	.zero		540
